//
// Generated by NVIDIA NVVM Compiler
//
// Compiler Build ID: CL-36424714
// Cuda compilation tools, release 13.0, V13.0.88
// Based on NVVM 20.0.0
//

.version 9.0
.target sm_100
.address_size 64

	// .globl	_Z21cuda_increment_kernelIfEvPT_Pim

.visible .entry _Z21cuda_increment_kernelIfEvPT_Pim(
	.param .u64 .ptr .align 1 _Z21cuda_increment_kernelIfEvPT_Pim_param_0,
	.param .u64 .ptr .align 1 _Z21cuda_increment_kernelIfEvPT_Pim_param_1,
	.param .u64 _Z21cuda_increment_kernelIfEvPT_Pim_param_2
)
{
	.reg .pred 	%p<2>;
	.reg .b32 	%r<3>;
	.reg .b32 	%f<3>;
	.reg .b64 	%rd<11>;

	ld.param.u64 	%rd2, [_Z21cuda_increment_kernelIfEvPT_Pim_param_0];
	ld.param.u64 	%rd3, [_Z21cuda_increment_kernelIfEvPT_Pim_param_1];
	ld.param.u64 	%rd4, [_Z21cuda_increment_kernelIfEvPT_Pim_param_2];
	mov.u32 	%r1, %tid.x;
	cvt.u64.u32 	%rd1, %r1;
	setp.le.u64 	%p1, %rd4, %rd1;
	@%p1 bra 	$L__BB0_2;
	cvta.to.global.u64 	%rd5, %rd3;
	cvta.to.global.u64 	%rd6, %rd2;
	shl.b64 	%rd7, %rd1, 2;
	add.s64 	%rd8, %rd5, %rd7;
	ld.global.nc.u32 	%r2, [%rd8];
	mul.wide.s32 	%rd9, %r2, 4;
	add.s64 	%rd10, %rd6, %rd9;
	ld.global.f32 	%f1, [%rd10];
	add.f32 	%f2, %f1, 0f3F800000;
	st.global.f32 	[%rd10], %f2;
$L__BB0_2:
	ret;

}


// ===== COMPILED SASS (sm_100) =====

	.target	sm_100

	.elftype	@"ET_EXEC"


//--------------------- .note.nv.tkinfo           --------------------------
	.section	.note.nv.tkinfo,"",@"SHT_NOTE"
	.sectionflags	@"SHF_NOTE_NV_TKINFO"
	.tkinfo
        /*0018*/ 	.word	0x00000002
        /*0030*/ 	.string	""
        /*0030*/ 	.string	"ptxas"
        /*0030*/ 	.string	"Cuda compilation tools, release 13.0, V13.0.88"
        /*0030*/ 	.string	"Build cuda_13.0.r13.0/compiler.36424714_0"
        /*0030*/ 	.string	"-arch sm_100 -m 64 "



//--------------------- .note.nv.cuinfo           --------------------------
	.section	.note.nv.cuinfo,"",@"SHT_NOTE"
	.sectionflags	@"SHF_NOTE_NV_CUINFO"
        /*0018*/ 	.short	0x0002
        /*001a*/ 	.short	0x0064
        /*001c*/ 	.short	0x0082
	.zero		2


//--------------------- .nv.info                  --------------------------
	.section	.nv.info,"",@"SHT_CUDA_INFO"
	.align	4


	//----- nvinfo : EIATTR_REGCOUNT
	.align		4
        /*0000*/ 	.byte	0x04, 0x2f
        /*0002*/ 	.short	(.L_1 - .L_0)
	.align		4
.L_0:
        /*0004*/ 	.word	index@(_Z21cuda_increment_kernelIfEvPT_Pim)
        /*0008*/ 	.word	0x0000000a


	//----- nvinfo : EIATTR_FRAME_SIZE
	.align		4
.L_1:
        /*000c*/ 	.byte	0x04, 0x11
        /*000e*/ 	.short	(.L_3 - .L_2)
	.align		4
.L_2:
        /*0010*/ 	.word	index@(_Z21cuda_increment_kernelIfEvPT_Pim)
        /*0014*/ 	.word	0x00000000


	//----- nvinfo : EIATTR_MIN_STACK_SIZE
	.align		4
.L_3:
        /*0018*/ 	.byte	0x04, 0x12
        /*001a*/ 	.short	(.L_5 - .L_4)
	.align		4
.L_4:
        /*001c*/ 	.word	index@(_Z21cuda_increment_kernelIfEvPT_Pim)
        /*0020*/ 	.word	0x00000000
.L_5:


//--------------------- .nv.compat                --------------------------
	.section	.nv.compat,"",@"SHT_CUDA_COMPAT_INFO"
	.align	4
        /*0000*/ 	.byte	0x02, 0x09, 0x00, 0x00, 0x02, 0x02, 0x01, 0x00, 0x02, 0x05, 0x05, 0x00, 0x03, 0x07, 0x01, 0x01
        /*0010*/ 	.byte	0x02, 0x03, 0x00, 0x00, 0x02, 0x06, 0x01, 0x00, 0x04, 0x0b, 0x08, 0x00, 0x09, 0x00, 0x00, 0x00
        /*0020*/ 	.byte	0x00, 0x00, 0x00, 0x00


//--------------------- .nv.info._Z21cuda_increment_kernelIfEvPT_Pim --------------------------
	.section	.nv.info._Z21cuda_increment_kernelIfEvPT_Pim,"",@"SHT_CUDA_INFO"
	.sectionflags	@""
	.align	4


	//----- nvinfo : EIATTR_CUDA_API_VERSION
	.align		4
        /*0000*/ 	.byte	0x04, 0x37
        /*0002*/ 	.short	(.L_7 - .L_6)
.L_6:
        /*0004*/ 	.word	0x00000082


	//----- nvinfo : EIATTR_KPARAM_INFO
	.align		4
.L_7:
        /*0008*/ 	.byte	0x04, 0x17
        /*000a*/ 	.short	(.L_9 - .L_8)
.L_8:
        /*000c*/ 	.word	0x00000000
        /*0010*/ 	.short	0x0002
        /*0012*/ 	.short	0x0010
        /*0014*/ 	.byte	0x00, 0xf0, 0x21, 0x00


	//----- nvinfo : EIATTR_KPARAM_INFO
	.align		4
.L_9:
        /*0018*/ 	.byte	0x04, 0x17
        /*001a*/ 	.short	(.L_11 - .L_10)
.L_10:
        /*001c*/ 	.word	0x00000000
        /*0020*/ 	.short	0x0001
        /*0022*/ 	.short	0x0008
        /*0024*/ 	.byte	0x00, 0xf5, 0x21, 0x00


	//----- nvinfo : EIATTR_KPARAM_INFO
	.align		4
.L_11:
        /*0028*/ 	.byte	0x04, 0x17
        /*002a*/ 	.short	(.L_13 - .L_12)
.L_12:
        /*002c*/ 	.word	0x00000000
        /*0030*/ 	.short	0x0000
        /*0032*/ 	.short	0x0000
        /*0034*/ 	.byte	0x00, 0xf5, 0x21, 0x00


	//----- nvinfo : EIATTR_SPARSE_MMA_MASK
	.align		4
.L_13:
        /*0038*/ 	.byte	0x03, 0x50
        /*003a*/ 	.short	0x0000


	//----- nvinfo : EIATTR_MAXREG_COUNT
	.align		4
        /*003c*/ 	.byte	0x03, 0x1b
        /*003e*/ 	.short	0x00ff


	//----- nvinfo : EIATTR_MERCURY_ISA_VERSION
	.align		4
        /*0040*/ 	.byte	0x03, 0x5f
        /*0042*/ 	.short	0x0101


	//----- nvinfo : EIATTR_VRC_CTA_INIT_COUNT
	.align		4
        /*0044*/ 	.byte	0x02, 0x4a
	.zero		1
	.zero		1


	//----- nvinfo : EIATTR_EXIT_INSTR_OFFSETS
	.align		4
        /*0048*/ 	.byte	0x04, 0x1c
        /*004a*/ 	.short	(.L_15 - .L_14)


	//   ....[0]....
.L_14:
        /*004c*/ 	.word	0x00000050


	//   ....[1]....
        /*0050*/ 	.word	0x00000100


	//----- nvinfo : EIATTR_CBANK_PARAM_SIZE
	.align		4
.L_15:
        /*0054*/ 	.byte	0x03, 0x19
        /*0056*/ 	.short	0x0018


	//----- nvinfo : EIATTR_PARAM_CBANK
	.align		4
        /*0058*/ 	.byte	0x04, 0x0a
        /*005a*/ 	.short	(.L_17 - .L_16)
	.align		4
.L_16:
        /*005c*/ 	.word	index@(.nv.constant0._Z21cuda_increment_kernelIfEvPT_Pim)
        /*0060*/ 	.short	0x0380
        /*0062*/ 	.short	0x0018


	//----- nvinfo : EIATTR_SW_WAR
	.align		4
.L_17:
        /*0064*/ 	.byte	0x04, 0x36
        /*0066*/ 	.short	(.L_19 - .L_18)
.L_18:
        /*0068*/ 	.word	0x00000008
.L_19:


//--------------------- .nv.callgraph             --------------------------
	.section	.nv.callgraph,"",@"SHT_CUDA_CALLGRAPH"
	.align	4
	.sectionentsize	8
	.align		4
        /*0000*/ 	.word	0x00000000
	.align		4
        /*0004*/ 	.word	0xffffffff
	.align		4
        /*0008*/ 	.word	0x00000000
	.align		4
        /*000c*/ 	.word	0xfffffffe
	.align		4
        /*0010*/ 	.word	0x00000000
	.align		4
        /*0014*/ 	.word	0xfffffffd
	.align		4
        /*0018*/ 	.word	0x00000000
	.align		4
        /*001c*/ 	.word	0xfffffffc


//--------------------- .text._Z21cuda_increment_kernelIfEvPT_Pim --------------------------
	.section	.text._Z21cuda_increment_kernelIfEvPT_Pim,"ax",@progbits
	.align	128
        .global         _Z21cuda_increment_kernelIfEvPT_Pim
        .type           _Z21cuda_increment_kernelIfEvPT_Pim,@function
        .size           _Z21cuda_increment_kernelIfEvPT_Pim,(.L_x_1 - _Z21cuda_increment_kernelIfEvPT_Pim)
        .other          _Z21cuda_increment_kernelIfEvPT_Pim,@"STO_CUDA_ENTRY STV_DEFAULT"
_Z21cuda_increment_kernelIfEvPT_Pim:
.text._Z21cuda_increment_kernelIfEvPT_Pim:
[----:B------:R-:W-:Y:S01]  /*0000*/  LDC R1, c[0x0][0x37c] ;  /* 0x0000df00ff017b82 */ /* 0x000fe20000000800 */
[----:B------:R-:W0:Y:S01]  /*0010*/  S2R R0, SR_TID.X ;  /* 0x0000000000007919 */ /* 0x000e220000002100 */
[----:B------:R-:W0:Y:S02]  /*0020*/  LDCU.64 UR4, c[0x0][0x390] ;  /* 0x00007200ff0477ac */ /* 0x000e240008000a00 */
[----:B0-----:R-:W-:-:S04]  /*0030*/  ISETP.GE.U32.AND P0, PT, R0, UR4, PT ;  /* 0x0000000400007c0c */ /* 0x001fc8000bf06070 */
[----:B------:R-:W-:-:S13]  /*0040*/  ISETP.GE.U32.AND.EX P0, PT, RZ, UR5, PT, P0 ;  /* 0x00000005ff007c0c */ /* 0x000fda000bf06100 */
[----:B------:R-:W-:Y:S05]  /*0050*/  @P0 EXIT ;  /* 0x000000000000094d */ /* 0x000fea0003800000 */
[----:B------:R-:W0:Y:S01]  /*0060*/  LDCU.64 UR6, c[0x0][0x388] ;  /* 0x00007100ff0677ac */ /* 0x000e220008000a00 */
[----:B------:R-:W1:Y:S01]  /*0070*/  LDC.64 R2, c[0x0][0x380] ;  /* 0x0000e000ff027b82 */ /* 0x000e620000000a00 */
[----:B------:R-:W2:Y:S01]  /*0080*/  LDCU.64 UR4, c[0x0][0x358] ;  /* 0x00006b00ff0477ac */ /* 0x000ea20008000a00 */
[----:B0-----:R-:W-:-:S04]  /*0090*/  LEA R4, P0, R0, UR6, 0x2 ;  /* 0x0000000600047c11 */ /* 0x001fc8000f8010ff */
[----:B------:R-:W-:-:S06]  /*00a0*/  LEA.HI.X R5, R0, UR7, RZ, 0x2, P0 ;  /* 0x0000000700057c11 */ /* 0x000fcc00080f14ff */
[----:B--2---:R-:W1:Y:S02]  /*00b0*/  LDG.E.CONSTANT R5, desc[UR4][R4.64] ;  /* 0x0000000404057981 */ /* 0x004e64000c1e9900 */
[----:B-1----:R-:W-:-:S05]  /*00c0*/  IMAD.WIDE R2, R5, 0x4, R2 ;  /* 0x0000000405027825 */ /* 0x002fca00078e0202 */
[----:B------:R-:W2:Y:S02]  /*00d0*/  LDG.E R0, desc[UR4][R2.64] ;  /* 0x0000000402007981 */ /* 0x000ea4000c1e1900 */
[----:B--2---:R-:W-:-:S05]  /*00e0*/  FADD R7, R0, 1 ;  /* 0x3f80000000077421 */ /* 0x004fca0000000000 */
[----:B------:R-:W-:Y:S01]  /*00f0*/  STG.E desc[UR4][R2.64], R7 ;  /* 0x0000000702007986 */ /* 0x000fe2000c101904 */
[----:B------:R-:W-:Y:S05]  /*0100*/  EXIT ;  /* 0x000000000000794d */ /* 0x000fea0003800000 */
.L_x_0:
[----:B------:R-:W-:-:S00]  /*0110*/  BRA `(.L_x_0) ;  /* 0xfffffffc00fc7947 */ /* 0x000fc0000383ffff */
[----:B------:R-:W-:-:S00]  /*0120*/  NOP ;  /* 0x0000000000007918 */ /* 0x000fc00000000000 */
        /* <DEDUP_REMOVED lines=13> */
.L_x_1:


//--------------------- .nv.shared.reserved.0     --------------------------
	.section	.nv.shared.reserved.0,"aw",@nobits
	.weak		__nv_reservedSMEM_offset_0_alias
	.size		__nv_reservedSMEM_offset_0_alias, 0, 64
	.other		__nv_reservedSMEM_offset_0_alias,@"STO_CUDA_RESERVED_SHARED STV_DEFAULT"
__nv_reservedSMEM_offset_0_alias:
	.zero		0
	.zero		64


//--------------------- .nv.constant0._Z21cuda_increment_kernelIfEvPT_Pim --------------------------
	.section	.nv.constant0._Z21cuda_increment_kernelIfEvPT_Pim,"a",@progbits
	.sectionflags	@""
	.align	4
.nv.constant0._Z21cuda_increment_kernelIfEvPT_Pim:
	.zero		920


//--------------------- SYMBOLS --------------------------

	.type		.nv.reservedSmem.offset0,@object
	.size		.nv.reservedSmem.offset0,0x4
